	.headerflags	@"EF_CUDA_TEXMODE_UNIFIED EF_CUDA_64BIT_ADDRESS EF_CUDA_ACCELERATORS EF_CUDA_SM90 EF_CUDA_VIRTUAL_SM(EF_CUDA_SM90)"
	.elftype	@"ET_EXEC"


//--------------------- .nv.info                  --------------------------
	.section	.nv.info,"",@"SHT_CUDA_INFO"
	.align	4


	//----- nvinfo : EIATTR_REGCOUNT
	.align		4
        /*0000*/ 	.byte	0x04, 0x2f
        /*0002*/ 	.short	(.L_3 - .L_2)
	.align		4
.L_2:
        /*0004*/ 	.word	index@(triton_poi_fused__native_batch_norm_legit_no_training_relu_21)
        /*0008*/ 	.word	0x00000012


	//----- nvinfo : EIATTR_MIN_STACK_SIZE
	.align		4
.L_3:
        /*000c*/ 	.byte	0x04, 0x12
        /*000e*/ 	.short	(.L_5 - .L_4)
	.align		4
.L_4:
        /*0010*/ 	.word	index@(triton_poi_fused__native_batch_norm_legit_no_training_relu_21)
        /*0014*/ 	.word	0x00000000


	//----- nvinfo : EIATTR_FRAME_SIZE
	.align		4
.L_5:
        /*0018*/ 	.byte	0x04, 0x11
        /*001a*/ 	.short	(.L_7 - .L_6)
	.align		4
.L_6:
        /*001c*/ 	.word	index@(triton_poi_fused__native_batch_norm_legit_no_training_relu_21)
        /*0020*/ 	.word	0x00000000


	//----- nvinfo : EIATTR_MIN_STACK_SIZE
	.align		4
.L_7:
        /*0024*/ 	.byte	0x04, 0x12
        /*0026*/ 	.short	(.L_9 - .L_8)
	.align		4
.L_8:
        /*0028*/ 	.word	index@(triton_poi_fused__native_batch_norm_legit_no_training_relu_21)
        /*002c*/ 	.word	0x00000000
.L_9:


//--------------------- .nv.info.triton_poi_fused__native_batch_norm_legit_no_training_relu_21 --------------------------
	.section	.nv.info.triton_poi_fused__native_batch_norm_legit_no_training_relu_21,"",@"SHT_CUDA_INFO"
	.sectionflags	@""
	.align	4


	//----- nvinfo : EIATTR_CUDA_API_VERSION
	.align		4
        /*0000*/ 	.byte	0x04, 0x37
        /*0002*/ 	.short	(.L_11 - .L_10)
.L_10:
        /*0004*/ 	.word	0x0000007c


	//----- nvinfo : EIATTR_KPARAM_INFO
	.align		4
.L_11:
        /*0008*/ 	.byte	0x04, 0x17
        /*000a*/ 	.short	(.L_13 - .L_12)
.L_12:
        /*000c*/ 	.word	0x00000000
        /*0010*/ 	.short	0x0006
        /*0012*/ 	.short	0x0030
        /*0014*/ 	.byte	0x00, 0xf0, 0x11, 0x00


	//----- nvinfo : EIATTR_KPARAM_INFO
	.align		4
.L_13:
        /*0018*/ 	.byte	0x04, 0x17
        /*001a*/ 	.short	(.L_15 - .L_14)
.L_14:
        /*001c*/ 	.word	0x00000000
        /*0020*/ 	.short	0x0005
        /*0022*/ 	.short	0x0028
        /*0024*/ 	.byte	0x00, 0xf4, 0x21, 0x00


	//----- nvinfo : EIATTR_KPARAM_INFO
	.align		4
.L_15:
        /*0028*/ 	.byte	0x04, 0x17
        /*002a*/ 	.short	(.L_17 - .L_16)
.L_16:
        /*002c*/ 	.word	0x00000000
        /*0030*/ 	.short	0x0004
        /*0032*/ 	.short	0x0020
        /*0034*/ 	.byte	0x00, 0xf4, 0x21, 0x00


	//----- nvinfo : EIATTR_KPARAM_INFO
	.align		4
.L_17:
        /*0038*/ 	.byte	0x04, 0x17
        /*003a*/ 	.short	(.L_19 - .L_18)
.L_18:
        /*003c*/ 	.word	0x00000000
        /*0040*/ 	.short	0x0003
        /*0042*/ 	.short	0x0018
        /*0044*/ 	.byte	0x00, 0xf4, 0x21, 0x00


	//----- nvinfo : EIATTR_KPARAM_INFO
	.align		4
.L_19:
        /*0048*/ 	.byte	0x04, 0x17
        /*004a*/ 	.short	(.L_21 - .L_20)
.L_20:
        /*004c*/ 	.word	0x00000000
        /*0050*/ 	.short	0x0002
        /*0052*/ 	.short	0x0010
        /*0054*/ 	.byte	0x00, 0xf4, 0x21, 0x00


	//----- nvinfo : EIATTR_KPARAM_INFO
	.align		4
.L_21:
        /*0058*/ 	.byte	0x04, 0x17
        /*005a*/ 	.short	(.L_23 - .L_22)
.L_22:
        /*005c*/ 	.word	0x00000000
        /*0060*/ 	.short	0x0001
        /*0062*/ 	.short	0x0008
        /*0064*/ 	.byte	0x00, 0xf4, 0x21, 0x00


	//----- nvinfo : EIATTR_KPARAM_INFO
	.align		4
.L_23:
        /*0068*/ 	.byte	0x04, 0x17
        /*006a*/ 	.short	(.L_25 - .L_24)
.L_24:
        /*006c*/ 	.word	0x00000000
        /*0070*/ 	.short	0x0000
        /*0072*/ 	.short	0x0000
        /*0074*/ 	.byte	0x00, 0xf4, 0x21, 0x00


	//----- nvinfo : EIATTR_SPARSE_MMA_MASK
	.align		4
.L_25:
        /*0078*/ 	.byte	0x03, 0x50
        /*007a*/ 	.short	0x0000


	//----- nvinfo : EIATTR_MAXREG_COUNT
	.align		4
        /*007c*/ 	.byte	0x03, 0x1b
        /*007e*/ 	.short	0x00ff


	//----- nvinfo : EIATTR_EXIT_INSTR_OFFSETS
	.align		4
        /*0080*/ 	.byte	0x04, 0x1c
        /*0082*/ 	.short	(.L_27 - .L_26)


	//   ....[0]....
.L_26:
        /*0084*/ 	.word	0x000003d0


	//----- nvinfo : EIATTR_REQNTID
	.align		4
.L_27:
        /*0088*/ 	.byte	0x04, 0x10
        /*008a*/ 	.short	(.L_29 - .L_28)
.L_28:
        /*008c*/ 	.word	0x00000080
        /*0090*/ 	.word	0x00000001
        /*0094*/ 	.word	0x00000001


	//----- nvinfo : EIATTR_CBANK_PARAM_SIZE
	.align		4
.L_29:
        /*0098*/ 	.byte	0x03, 0x19
        /*009a*/ 	.short	0x0034


	//----- nvinfo : EIATTR_PARAM_CBANK
	.align		4
        /*009c*/ 	.byte	0x04, 0x0a
        /*009e*/ 	.short	(.L_31 - .L_30)
	.align		4
.L_30:
        /*00a0*/ 	.word	index@(.nv.constant0.triton_poi_fused__native_batch_norm_legit_no_training_relu_21)
        /*00a4*/ 	.short	0x0210
        /*00a6*/ 	.short	0x0034


	//----- nvinfo : EIATTR_SW_WAR
	.align		4
.L_31:
        /*00a8*/ 	.byte	0x04, 0x36
        /*00aa*/ 	.short	(.L_33 - .L_32)
.L_32:
        /*00ac*/ 	.word	0x00000008
.L_33:


//--------------------- .nv.callgraph             --------------------------
	.section	.nv.callgraph,"",@"SHT_CUDA_CALLGRAPH"
	.align	4
	.sectionentsize	8
	.align		4
        /*0000*/ 	.word	0x00000000
	.align		4
        /*0004*/ 	.word	0xffffffff
	.align		4
        /*0008*/ 	.word	0x00000000
	.align		4
        /*000c*/ 	.word	0xfffffffe
	.align		4
        /*0010*/ 	.word	0x00000000
	.align		4
        /*0014*/ 	.word	0xfffffffd
	.align		4
        /*0018*/ 	.word	0x00000000
	.align		4
        /*001c*/ 	.word	0xfffffffc


//--------------------- .nv.constant4             --------------------------
	.section	.nv.constant4,"a",@progbits
	.align	8
	.align		8
.nv.constant4:
        /*0000*/ 	.dword	_$_str
	.align		8
        /*0008*/ 	.dword	_$_str_$_2


//--------------------- .text.triton_poi_fused__native_batch_norm_legit_no_training_relu_21 --------------------------
	.section	.text.triton_poi_fused__native_batch_norm_legit_no_training_relu_21,"ax",@progbits
	.align	128
        .global         triton_poi_fused__native_batch_norm_legit_no_training_relu_21
        .type           triton_poi_fused__native_batch_norm_legit_no_training_relu_21,@function
        .size           triton_poi_fused__native_batch_norm_legit_no_training_relu_21,(.L_x_1 - triton_poi_fused__native_batch_norm_legit_no_training_relu_21)
        .other          triton_poi_fused__native_batch_norm_legit_no_training_relu_21,@"STO_CUDA_ENTRY STV_DEFAULT"
triton_poi_fused__native_batch_norm_legit_no_training_relu_21:
.text.triton_poi_fused__native_batch_norm_legit_no_training_relu_21:
[----:B------:R-:W-:Y:S01]  /*0000*/  LDC R1, c[0x0][0x28] ;  /* 0x00000a00ff017b82 */ /* 0x000fe20000000800 */
[----:B------:R-:W1:Y:S07]  /*0010*/  S2R R0, SR_TID.X ;  /* 0x0000000000007919 */ /* 0x000e6e0000002100 */
[----:B------:R-:W2:Y:S01]  /*0020*/  LDC.64 R2, c[0x0][0x220] ;  /* 0x00008800ff027b82 */ /* 0x000ea20000000a00 */
[----:B------:R-:W-:Y:S01]  /*0030*/  ULDC.64 UR4, c[0x0][0x208] ;  /* 0x0000820000047ab9 */ /* 0x000fe20000000a00 */
[----:B------:R-:W3:Y:S06]  /*0040*/  S2R R7, SR_CTAID.X ;  /* 0x0000000000077919 */ /* 0x000eec0000002500 */
[----:B------:R-:W4:Y:S08]  /*0050*/  LDC.64 R8, c[0x0][0x228] ;  /* 0x00008a00ff087b82 */ /* 0x000f300000000a00 */
[----:B------:R-:W5:Y:S01]  /*0060*/  LDC.64 R10, c[0x0][0x230] ;  /* 0x00008c00ff0a7b82 */ /* 0x000f620000000a00 */
[----:B-1----:R-:W-:-:S02]  /*0070*/  SHF.L.U32 R0, R0, 0x1, RZ ;  /* 0x0000000100007819 */ /* 0x002fc400000006ff */
[----:B---3--:R-:W-:Y:S02]  /*0080*/  SHF.R.S32.HI R5, RZ, 0x17, R7 ;  /* 0x00000017ff057819 */ /* 0x008fe40000011407 */
[----:B------:R-:W-:Y:S02]  /*0090*/  LOP3.LUT R0, R0, 0xfe, RZ, 0xc0, !PT ;  /* 0x000000fe00007812 */ /* 0x000fe400078ec0ff */
[----:B------:R-:W-:Y:S02]  /*00a0*/  SGXT R5, R5, 0x1 ;  /* 0x000000010505781a */ /* 0x000fe40000000200 */
[----:B------:R-:W-:Y:S02]  /*00b0*/  LEA R0, R7, R0, 0x8 ;  /* 0x0000000007007211 */ /* 0x000fe400078e40ff */
[----:B------:R-:W1:Y:S02]  /*00c0*/  LDC.64 R6, c[0x0][0x218] ;  /* 0x00008600ff067b82 */ /* 0x000e640000000a00 */
[----:B------:R-:W-:-:S04]  /*00d0*/  LEA.HI R5, R5, R0, RZ, 0x8 ;  /* 0x0000000005057211 */ /* 0x000fc800078f40ff */
[----:B------:R-:W-:-:S04]  /*00e0*/  LOP3.LUT R5, R5, 0xffffff00, RZ, 0xc0, !PT ;  /* 0xffffff0005057812 */ /* 0x000fc800078ec0ff */
[----:B------:R-:W-:Y:S02]  /*00f0*/  IADD3 R13, R0, -R5, RZ ;  /* 0x80000005000d7210 */ /* 0x000fe40007ffe0ff */
[----:B------:R-:W3:Y:S03]  /*0100*/  LDC.64 R4, c[0x0][0x210] ;  /* 0x00008400ff047b82 */ /* 0x000ee60000000a00 */
[----:B--2---:R-:W-:-:S06]  /*0110*/  IMAD.WIDE R2, R13, 0x4, R2 ;  /* 0x000000040d027825 */ /* 0x004fcc00078e0202 */
[----:B------:R-:W2:Y:S01]  /*0120*/  LDG.E.EL.64 R2, desc[UR4][R2.64] ;  /* 0x0000000402027981 */ /* 0x000ea2000c2e1b00 */
[----:B-1----:R-:W-:-:S04]  /*0130*/  IMAD.WIDE R6, R13, 0x4, R6 ;  /* 0x000000040d067825 */ /* 0x002fc800078e0206 */
[C---:B----4-:R-:W-:Y:S02]  /*0140*/  IMAD.WIDE R8, R13.reuse, 0x4, R8 ;  /* 0x000000040d087825 */ /* 0x050fe400078e0208 */
[----:B------:R-:W4:Y:S02]  /*0150*/  LDG.E.EL.64 R6, desc[UR4][R6.64] ;  /* 0x0000000406067981 */ /* 0x000f24000c2e1b00 */
[----:B-----5:R-:W-:Y:S02]  /*0160*/  IMAD.WIDE R10, R13, 0x4, R10 ;  /* 0x000000040d0a7825 */ /* 0x020fe400078e020a */
[----:B------:R-:W5:Y:S02]  /*0170*/  LDG.E.EL.64 R8, desc[UR4][R8.64] ;  /* 0x0000000408087981 */ /* 0x000f64000c2e1b00 */
[----:B---3--:R-:W-:Y:S02]  /*0180*/  IMAD.WIDE R4, R0, 0x4, R4 ;  /* 0x0000000400047825 */ /* 0x008fe400078e0204 */
[----:B------:R-:W5:Y:S04]  /*0190*/  LDG.E.EL.64 R10, desc[UR4][R10.64] ;  /* 0x000000040a0a7981 */ /* 0x000f68000c2e1b00 */
[----:B------:R-:W4:Y:S01]  /*01a0*/  LDG.E.64 R4, desc[UR4][R4.64] ;  /* 0x0000000404047981 */ /* 0x000f22000c1e1b00 */
[----:B------:R-:W-:Y:S01]  /*01b0*/  HFMA2.MMA R14, -RZ, RZ, 1.625, 0 ;  /* 0x3e800000ff0e7435 */ /* 0x000fe200000001ff */
[----:B--2---:R-:W-:Y:S01]  /*01c0*/  FADD R2, R2, 9.9999997473787516356e-06 ;  /* 0x3727c5ac02027421 */ /* 0x004fe20000000000 */
[----:B------:R-:W-:-:S03]  /*01d0*/  FADD R3, R3, 9.9999997473787516356e-06 ;  /* 0x3727c5ac03037421 */ /* 0x000fc60000000000 */
[----:B------:R-:W1:Y:S08]  /*01e0*/  MUFU.SQRT R12, R2 ;  /* 0x00000002000c7308 */ /* 0x000e700000002000 */
[----:B------:R2:W3:Y:S01]  /*01f0*/  MUFU.SQRT R13, R3 ;  /* 0x00000003000d7308 */ /* 0x0004e20000002000 */
[C---:B-1----:R-:W-:Y:S02]  /*0200*/  FSETP.GT.AND P0, PT, R12.reuse, 8.50705917302346158658e+37, PT ;  /* 0x7e8000000c00780b */ /* 0x042fe40003f04000 */
[----:B------:R-:W-:Y:S01]  /*0210*/  FSETP.GEU.AND P2, PT, R12, 1.175494350822287508e-38, PT ;  /* 0x008000000c00780b */ /* 0x000fe20003f4e000 */
[----:B--2---:R-:W1:Y:S01]  /*0220*/  LDC.64 R2, c[0x0][0x238] ;  /* 0x00008e00ff027b82 */ /* 0x004e620000000a00 */
[----:B---3--:R-:W-:-:S02]  /*0230*/  FSETP.GT.AND P1, PT, R13, 8.50705917302346158658e+37, PT ;  /* 0x7e8000000d00780b */ /* 0x008fc40003f24000 */
[----:B------:R-:W-:-:S07]  /*0240*/  FSETP.GEU.AND P3, PT, R13, 1.175494350822287508e-38, PT ;  /* 0x008000000d00780b */ /* 0x000fce0003f6e000 */
[----:B------:R-:W-:-:S04]  /*0250*/  @P0 FMUL R12, R12, 0.25 ;  /* 0x3e8000000c0c0820 */ /* 0x000fc80000400000 */
[----:B------:R-:W-:Y:S01]  /*0260*/  @!P2 FMUL R12, R12, 16777216 ;  /* 0x4b8000000c0ca820 */ /* 0x000fe20000400000 */
[----:B------:R-:W-:-:S04]  /*0270*/  @P1 FMUL R13, R13, 0.25 ;  /* 0x3e8000000d0d1820 */ /* 0x000fc80000400000 */
[----:B------:R-:W-:Y:S01]  /*0280*/  @!P3 FMUL R13, R13, 16777216 ;  /* 0x4b8000000d0db820 */ /* 0x000fe20000400000 */
[----:B------:R-:W2:Y:S01]  /*0290*/  MUFU.RCP R12, R12 ;  /* 0x0000000c000c7308 */ /* 0x000ea20000001000 */
[----:B------:R-:W-:-:S07]  /*02a0*/  FSEL R15, R14, 1, P0 ;  /* 0x3f8000000e0f7808 */ /* 0x000fce0000000000 */
[----:B------:R-:W3:Y:S01]  /*02b0*/  MUFU.RCP R13, R13 ;  /* 0x0000000d000d7308 */ /* 0x000ee20000001000 */
[----:B------:R-:W-:Y:S01]  /*02c0*/  FSEL R14, R14, 1, P1 ;  /* 0x3f8000000e0e7808 */ /* 0x000fe20000800000 */
[----:B------:R-:W-:-:S04]  /*02d0*/  @!P2 FMUL R15, R15, 16777216 ;  /* 0x4b8000000f0fa820 */ /* 0x000fc80000400000 */
[----:B------:R-:W-:Y:S01]  /*02e0*/  @!P3 FMUL R14, R14, 16777216 ;  /* 0x4b8000000e0eb820 */ /* 0x000fe20000400000 */
[----:B----4-:R-:W-:Y:S01]  /*02f0*/  FADD R5, R5, -R7 ;  /* 0x8000000705057221 */ /* 0x010fe20000000000 */
[----:B------:R-:W-:Y:S01]  /*0300*/  FADD R4, R4, -R6 ;  /* 0x8000000604047221 */ /* 0x000fe20000000000 */
[----:B--2---:R-:W-:Y:S01]  /*0310*/  FMUL R15, R12, R15 ;  /* 0x0000000f0c0f7220 */ /* 0x004fe20000400000 */
[----:B---3--:R-:W-:-:S03]  /*0320*/  FMUL R14, R13, R14 ;  /* 0x0000000e0d0e7220 */ /* 0x008fc60000400000 */
[----:B------:R-:W-:Y:S01]  /*0330*/  FMUL R15, R4, R15 ;  /* 0x0000000f040f7220 */ /* 0x000fe20000400000 */
[----:B------:R-:W-:-:S03]  /*0340*/  FMUL R14, R5, R14 ;  /* 0x0000000e050e7220 */ /* 0x000fc60000400000 */
[----:B-----5:R-:W-:Y:S01]  /*0350*/  FFMA R8, R8, R15, R10 ;  /* 0x0000000f08087223 */ /* 0x020fe2000000000a */
[----:B------:R-:W-:-:S04]  /*0360*/  FFMA R9, R9, R14, R11 ;  /* 0x0000000e09097223 */ /* 0x000fc8000000000b */
[----:B------:R-:W-:Y:S02]  /*0370*/  FSETP.GEU.AND P0, PT, R8, RZ, PT ;  /* 0x000000ff0800720b */ /* 0x000fe40003f0e000 */
[C---:B------:R-:W-:Y:S01]  /*0380*/  FSETP.GEU.AND P1, PT, R9.reuse, RZ, PT ;  /* 0x000000ff0900720b */ /* 0x040fe20003f2e000 */
[----:B-1----:R-:W-:Y:S01]  /*0390*/  IMAD.WIDE R2, R0, 0x4, R2 ;  /* 0x0000000400027825 */ /* 0x002fe200078e0202 */
[----:B------:R-:W-:Y:S02]  /*03a0*/  FSEL R8, R8, RZ, P0 ;  /* 0x000000ff08087208 */ /* 0x000fe40000000000 */
[----:B------:R-:W-:-:S05]  /*03b0*/  FSEL R9, R9, RZ, P1 ;  /* 0x000000ff09097208 */ /* 0x000fca0000800000 */
[----:B------:R-:W-:Y:S01]  /*03c0*/  STG.E.64 desc[UR4][R2.64], R8 ;  /* 0x0000000802007986 */ /* 0x000fe2000c101b04 */
[----:B------:R-:W-:Y:S05]  /*03d0*/  EXIT ;  /* 0x000000000000794d */ /* 0x000fea0003800000 */
.L_x_0:
[----:B------:R-:W-:-:S00]  /*03e0*/  BRA `(.L_x_0) ;  /* 0xfffffffc00fc7947 */ /* 0x000fc0000383ffff */
[----:B------:R-:W-:-:S00]  /*03f0*/  NOP ;  /* 0x0000000000007918 */ /* 0x000fc00000000000 */
        /* <DEDUP_REMOVED lines=8> */
.L_x_1:


//--------------------- .nv.global.init           --------------------------
	.section	.nv.global.init,"aw",@progbits
.nv.global.init:
	.type		_$_str,@object
	.size		_$_str,(_$_str_$_2 - _$_str)
_$_str:
        /*0000*/ 	.byte	0x5f, 0x5f, 0x43, 0x55, 0x44, 0x41, 0x5f, 0x46, 0x54, 0x5a, 0x00
	.type		_$_str_$_2,@object
	.size		_$_str_$_2,(.L_1 - _$_str_$_2)
_$_str_$_2:
        /*000b*/ 	.byte	0x5f, 0x5f, 0x43, 0x55, 0x44, 0x41, 0x5f, 0x50, 0x52, 0x45, 0x43, 0x5f, 0x53, 0x51, 0x52, 0x54
        /*001b*/ 	.byte	0x00
.L_1:


//--------------------- .nv.constant0.triton_poi_fused__native_batch_norm_legit_no_training_relu_21 --------------------------
	.section	.nv.constant0.triton_poi_fused__native_batch_norm_legit_no_training_relu_21,"a",@progbits
	.sectionflags	@""
	.align	4
.nv.constant0.triton_poi_fused__native_batch_norm_legit_no_training_relu_21:
	.zero		580
